	.headerflags	@"EF_CUDA_TEXMODE_UNIFIED EF_CUDA_64BIT_ADDRESS EF_CUDA_ACCELERATORS EF_CUDA_SM90 EF_CUDA_VIRTUAL_SM(EF_CUDA_SM90)"
	.elftype	@"ET_EXEC"


//--------------------- .nv.info                  --------------------------
	.section	.nv.info,"",@"SHT_CUDA_INFO"
	.align	4


	//----- nvinfo : EIATTR_REGCOUNT
	.align		4
        /*0000*/ 	.byte	0x04, 0x2f
        /*0002*/ 	.short	(.L_1 - .L_0)
	.align		4
.L_0:
        /*0004*/ 	.word	index@(triton_poi_fused_col2im_5)
        /*0008*/ 	.word	0x00000008


	//----- nvinfo : EIATTR_MIN_STACK_SIZE
	.align		4
.L_1:
        /*000c*/ 	.byte	0x04, 0x12
        /*000e*/ 	.short	(.L_3 - .L_2)
	.align		4
.L_2:
        /*0010*/ 	.word	index@(triton_poi_fused_col2im_5)
        /*0014*/ 	.word	0x00000000


	//----- nvinfo : EIATTR_FRAME_SIZE
	.align		4
.L_3:
        /*0018*/ 	.byte	0x04, 0x11
        /*001a*/ 	.short	(.L_5 - .L_4)
	.align		4
.L_4:
        /*001c*/ 	.word	index@(triton_poi_fused_col2im_5)
        /*0020*/ 	.word	0x00000000


	//----- nvinfo : EIATTR_MIN_STACK_SIZE
	.align		4
.L_5:
        /*0024*/ 	.byte	0x04, 0x12
        /*0026*/ 	.short	(.L_7 - .L_6)
	.align		4
.L_6:
        /*0028*/ 	.word	index@(triton_poi_fused_col2im_5)
        /*002c*/ 	.word	0x00000000
.L_7:


//--------------------- .nv.info.triton_poi_fused_col2im_5 --------------------------
	.section	.nv.info.triton_poi_fused_col2im_5,"",@"SHT_CUDA_INFO"
	.sectionflags	@""
	.align	4


	//----- nvinfo : EIATTR_CUDA_API_VERSION
	.align		4
        /*0000*/ 	.byte	0x04, 0x37
        /*0002*/ 	.short	(.L_9 - .L_8)
.L_8:
        /*0004*/ 	.word	0x0000007c


	//----- nvinfo : EIATTR_KPARAM_INFO
	.align		4
.L_9:
        /*0008*/ 	.byte	0x04, 0x17
        /*000a*/ 	.short	(.L_11 - .L_10)
.L_10:
        /*000c*/ 	.word	0x00000000
        /*0010*/ 	.short	0x0001
        /*0012*/ 	.short	0x0008
        /*0014*/ 	.byte	0x00, 0xf0, 0x11, 0x00


	//----- nvinfo : EIATTR_KPARAM_INFO
	.align		4
.L_11:
        /*0018*/ 	.byte	0x04, 0x17
        /*001a*/ 	.short	(.L_13 - .L_12)
.L_12:
        /*001c*/ 	.word	0x00000000
        /*0020*/ 	.short	0x0000
        /*0022*/ 	.short	0x0000
        /*0024*/ 	.byte	0x00, 0xf4, 0x21, 0x00


	//----- nvinfo : EIATTR_SPARSE_MMA_MASK
	.align		4
.L_13:
        /*0028*/ 	.byte	0x03, 0x50
        /*002a*/ 	.short	0x0000


	//----- nvinfo : EIATTR_MAXREG_COUNT
	.align		4
        /*002c*/ 	.byte	0x03, 0x1b
        /*002e*/ 	.short	0x00ff


	//----- nvinfo : EIATTR_EXIT_INSTR_OFFSETS
	.align		4
        /*0030*/ 	.byte	0x04, 0x1c
        /*0032*/ 	.short	(.L_15 - .L_14)


	//   ....[0]....
.L_14:
        /*0034*/ 	.word	0x00000090


	//   ....[1]....
        /*0038*/ 	.word	0x000000c0


	//----- nvinfo : EIATTR_REQNTID
	.align		4
.L_15:
        /*003c*/ 	.byte	0x04, 0x10
        /*003e*/ 	.short	(.L_17 - .L_16)
.L_16:
        /*0040*/ 	.word	0x00000080
        /*0044*/ 	.word	0x00000001
        /*0048*/ 	.word	0x00000001


	//----- nvinfo : EIATTR_CBANK_PARAM_SIZE
	.align		4
.L_17:
        /*004c*/ 	.byte	0x03, 0x19
        /*004e*/ 	.short	0x000c


	//----- nvinfo : EIATTR_PARAM_CBANK
	.align		4
        /*0050*/ 	.byte	0x04, 0x0a
        /*0052*/ 	.short	(.L_19 - .L_18)
	.align		4
.L_18:
        /*0054*/ 	.word	index@(.nv.constant0.triton_poi_fused_col2im_5)
        /*0058*/ 	.short	0x0210
        /*005a*/ 	.short	0x000c


	//----- nvinfo : EIATTR_SW_WAR
	.align		4
.L_19:
        /*005c*/ 	.byte	0x04, 0x36
        /*005e*/ 	.short	(.L_21 - .L_20)
.L_20:
        /*0060*/ 	.word	0x00000008
.L_21:


//--------------------- .nv.callgraph             --------------------------
	.section	.nv.callgraph,"",@"SHT_CUDA_CALLGRAPH"
	.align	4
	.sectionentsize	8
	.align		4
        /*0000*/ 	.word	0x00000000
	.align		4
        /*0004*/ 	.word	0xffffffff
	.align		4
        /*0008*/ 	.word	0x00000000
	.align		4
        /*000c*/ 	.word	0xfffffffe
	.align		4
        /*0010*/ 	.word	0x00000000
	.align		4
        /*0014*/ 	.word	0xfffffffd
	.align		4
        /*0018*/ 	.word	0x00000000
	.align		4
        /*001c*/ 	.word	0xfffffffc


//--------------------- .text.triton_poi_fused_col2im_5 --------------------------
	.section	.text.triton_poi_fused_col2im_5,"ax",@progbits
	.align	128
        .global         triton_poi_fused_col2im_5
        .type           triton_poi_fused_col2im_5,@function
        .size           triton_poi_fused_col2im_5,(.L_x_1 - triton_poi_fused_col2im_5)
        .other          triton_poi_fused_col2im_5,@"STO_CUDA_ENTRY STV_DEFAULT"
triton_poi_fused_col2im_5:
.text.triton_poi_fused_col2im_5:
[----:B------:R-:W0:Y:S02]  /*0000*/  LDC R1, c[0x0][0x28] ;  /* 0x00000a00ff017b82 */ /* 0x000e240000000800 */
[----:B------:R-:W1:Y:S01]  /*0010*/  S2R R0, SR_TID.X ;  /* 0x0000000000007919 */ /* 0x000e620000002100 */
[----:B------:R-:W2:Y:S01]  /*0020*/  LDC.64 R2, c[0x0][0x210] ;  /* 0x00008400ff027b82 */ /* 0x000ea20000000a00 */
[----:B------:R-:W3:Y:S01]  /*0030*/  S2R R5, SR_CTAID.X ;  /* 0x0000000000057919 */ /* 0x000ee20000002500 */
[----:B-1----:R-:W-:-:S05]  /*0040*/  IMAD.SHL.U32 R0, R0, 0x2, RZ ;  /* 0x0000000200007824 */ /* 0x002fca00078e00ff */
[----:B------:R-:W-:-:S04]  /*0050*/  LOP3.LUT R0, R0, 0xfe, RZ, 0xc0, !PT ;  /* 0x000000fe00007812 */ /* 0x000fc800078ec0ff */
[----:B---3--:R-:W-:-:S04]  /*0060*/  LEA R5, R5, R0, 0x8 ;  /* 0x0000000005057211 */ /* 0x008fc800078e40ff */
[C---:B------:R-:W-:Y:S01]  /*0070*/  ISETP.GE.AND P0, PT, R5.reuse, 0x240, PT ;  /* 0x000002400500780c */ /* 0x040fe20003f06270 */
[----:B--2---:R-:W-:-:S12]  /*0080*/  IMAD.WIDE R2, R5, 0x4, R2 ;  /* 0x0000000405027825 */ /* 0x004fd800078e0202 */
[----:B------:R-:W-:Y:S05]  /*0090*/  @P0 EXIT ;  /* 0x000000000000094d */ /* 0x000fea0003800000 */
[----:B------:R-:W-:Y:S02]  /*00a0*/  ULDC.64 UR4, c[0x0][0x208] ;  /* 0x0000820000047ab9 */ /* 0x000fe40000000a00 */
[----:B------:R-:W-:Y:S01]  /*00b0*/  STG.E.64 desc[UR4][R2.64], RZ ;  /* 0x000000ff02007986 */ /* 0x000fe2000c101b04 */
[----:B------:R-:W-:Y:S05]  /*00c0*/  EXIT ;  /* 0x000000000000794d */ /* 0x000fea0003800000 */
.L_x_0:
[----:B------:R-:W-:-:S00]  /*00d0*/  BRA `(.L_x_0) ;  /* 0xfffffffc00fc7947 */ /* 0x000fc0000383ffff */
[----:B------:R-:W-:-:S00]  /*00e0*/  NOP ;  /* 0x0000000000007918 */ /* 0x000fc00000000000 */
        /* <DEDUP_REMOVED lines=9> */
.L_x_1:


//--------------------- .nv.constant0.triton_poi_fused_col2im_5 --------------------------
	.section	.nv.constant0.triton_poi_fused_col2im_5,"a",@progbits
	.sectionflags	@""
	.align	4
.nv.constant0.triton_poi_fused_col2im_5:
	.zero		540
